//
// Generated by NVIDIA NVVM Compiler
//
// Compiler Build ID: CL-36424714
// Cuda compilation tools, release 13.0, V13.0.88
// Based on NVVM 20.0.0
//

.version 9.0
.target sm_100
.address_size 64

	// .globl	_Z4cellv

.visible .entry _Z4cellv()
{


	ret;

}


// ===== COMPILED SASS (sm_100) =====

	.target	sm_100

	.elftype	@"ET_EXEC"


//--------------------- .note.nv.tkinfo           --------------------------
	.section	.note.nv.tkinfo,"",@"SHT_NOTE"
	.sectionflags	@"SHF_NOTE_NV_TKINFO"
	.tkinfo
        /*0018*/ 	.word	0x00000002
        /*0030*/ 	.string	""
        /*0030*/ 	.string	"ptxas"
        /*0030*/ 	.string	"Cuda compilation tools, release 13.0, V13.0.88"
        /*0030*/ 	.string	"Build cuda_13.0.r13.0/compiler.36424714_0"
        /*0030*/ 	.string	"-arch sm_100 -m 64 "



//--------------------- .note.nv.cuinfo           --------------------------
	.section	.note.nv.cuinfo,"",@"SHT_NOTE"
	.sectionflags	@"SHF_NOTE_NV_CUINFO"
        /*0018*/ 	.short	0x0002
        /*001a*/ 	.short	0x0064
        /*001c*/ 	.short	0x0082
	.zero		2


//--------------------- .nv.info                  --------------------------
	.section	.nv.info,"",@"SHT_CUDA_INFO"
	.align	4


	//----- nvinfo : EIATTR_REGCOUNT
	.align		4
        /*0000*/ 	.byte	0x04, 0x2f
        /*0002*/ 	.short	(.L_1 - .L_0)
	.align		4
.L_0:
        /*0004*/ 	.word	index@(_Z4cellv)
        /*0008*/ 	.word	0x00000004


	//----- nvinfo : EIATTR_FRAME_SIZE
	.align		4
.L_1:
        /*000c*/ 	.byte	0x04, 0x11
        /*000e*/ 	.short	(.L_3 - .L_2)
	.align		4
.L_2:
        /*0010*/ 	.word	index@(_Z4cellv)
        /*0014*/ 	.word	0x00000000


	//----- nvinfo : EIATTR_MIN_STACK_SIZE
	.align		4
.L_3:
        /*0018*/ 	.byte	0x04, 0x12
        /*001a*/ 	.short	(.L_5 - .L_4)
	.align		4
.L_4:
        /*001c*/ 	.word	index@(_Z4cellv)
        /*0020*/ 	.word	0x00000000
.L_5:


//--------------------- .nv.compat                --------------------------
	.section	.nv.compat,"",@"SHT_CUDA_COMPAT_INFO"
	.align	4
        /*0000*/ 	.byte	0x02, 0x09, 0x00, 0x00, 0x02, 0x02, 0x01, 0x00, 0x02, 0x05, 0x05, 0x00, 0x03, 0x07, 0x01, 0x01
        /*0010*/ 	.byte	0x02, 0x03, 0x00, 0x00, 0x02, 0x06, 0x01, 0x00, 0x04, 0x0b, 0x08, 0x00, 0x09, 0x00, 0x00, 0x00
        /*0020*/ 	.byte	0x00, 0x00, 0x00, 0x00


//--------------------- .nv.info._Z4cellv         --------------------------
	.section	.nv.info._Z4cellv,"",@"SHT_CUDA_INFO"
	.sectionflags	@""
	.align	4


	//----- nvinfo : EIATTR_CUDA_API_VERSION
	.align		4
        /*0000*/ 	.byte	0x04, 0x37
        /*0002*/ 	.short	(.L_7 - .L_6)
.L_6:
        /*0004*/ 	.word	0x00000082


	//----- nvinfo : EIATTR_SPARSE_MMA_MASK
	.align		4
.L_7:
        /*0008*/ 	.byte	0x03, 0x50
        /*000a*/ 	.short	0x0000


	//----- nvinfo : EIATTR_MAXREG_COUNT
	.align		4
        /*000c*/ 	.byte	0x03, 0x1b
        /*000e*/ 	.short	0x00ff


	//----- nvinfo : EIATTR_MERCURY_ISA_VERSION
	.align		4
        /*0010*/ 	.byte	0x03, 0x5f
        /*0012*/ 	.short	0x0101


	//----- nvinfo : EIATTR_VRC_CTA_INIT_COUNT
	.align		4
        /*0014*/ 	.byte	0x02, 0x4a
	.zero		1
	.zero		1


	//----- nvinfo : EIATTR_EXIT_INSTR_OFFSETS
	.align		4
        /*0018*/ 	.byte	0x04, 0x1c
        /*001a*/ 	.short	(.L_9 - .L_8)


	//   ....[0]....
.L_8:
        /*001c*/ 	.word	0x00000010


	//----- nvinfo : EIATTR_SW_WAR
	.align		4
.L_9:
        /*0020*/ 	.byte	0x04, 0x36
        /*0022*/ 	.short	(.L_11 - .L_10)
.L_10:
        /*0024*/ 	.word	0x00000008
.L_11:


//--------------------- .nv.callgraph             --------------------------
	.section	.nv.callgraph,"",@"SHT_CUDA_CALLGRAPH"
	.align	4
	.sectionentsize	8
	.align		4
        /*0000*/ 	.word	0x00000000
	.align		4
        /*0004*/ 	.word	0xffffffff
	.align		4
        /*0008*/ 	.word	0x00000000
	.align		4
        /*000c*/ 	.word	0xfffffffe
	.align		4
        /*0010*/ 	.word	0x00000000
	.align		4
        /*0014*/ 	.word	0xfffffffd
	.align		4
        /*0018*/ 	.word	0x00000000
	.align		4
        /*001c*/ 	.word	0xfffffffc


//--------------------- .text._Z4cellv            --------------------------
	.section	.text._Z4cellv,"ax",@progbits
	.align	128
        .global         _Z4cellv
        .type           _Z4cellv,@function
        .size           _Z4cellv,(.L_x_1 - _Z4cellv)
        .other          _Z4cellv,@"STO_CUDA_ENTRY STV_DEFAULT"
_Z4cellv:
.text._Z4cellv:
[----:B------:R-:W-:Y:S01]  /*0000*/  LDC R1, c[0x0][0x37c] ;  /* 0x0000df00ff017b82 */ /* 0x000fe20000000800 */
[----:B------:R-:W-:Y:S05]  /*0010*/  EXIT ;  /* 0x000000000000794d */ /* 0x000fea0003800000 */
.L_x_0:
[----:B------:R-:W-:-:S00]  /*0020*/  BRA `(.L_x_0) ;  /* 0xfffffffc00fc7947 */ /* 0x000fc0000383ffff */
[----:B------:R-:W-:-:S00]  /*0030*/  NOP ;  /* 0x0000000000007918 */ /* 0x000fc00000000000 */
        /* <DEDUP_REMOVED lines=12> */
.L_x_1:


//--------------------- .nv.shared.reserved.0     --------------------------
	.section	.nv.shared.reserved.0,"aw",@nobits
	.weak		__nv_reservedSMEM_offset_0_alias
	.size		__nv_reservedSMEM_offset_0_alias, 0, 64
	.other		__nv_reservedSMEM_offset_0_alias,@"STO_CUDA_RESERVED_SHARED STV_DEFAULT"
__nv_reservedSMEM_offset_0_alias:
	.zero		0
	.zero		64


//--------------------- .nv.constant0._Z4cellv    --------------------------
	.section	.nv.constant0._Z4cellv,"a",@progbits
	.sectionflags	@""
	.align	4
.nv.constant0._Z4cellv:
	.zero		896


//--------------------- SYMBOLS --------------------------

	.type		.nv.reservedSmem.offset0,@object
	.size		.nv.reservedSmem.offset0,0x4
